	.headerflags	@"EF_CUDA_TEXMODE_UNIFIED EF_CUDA_64BIT_ADDRESS EF_CUDA_ACCELERATORS EF_CUDA_SM90 EF_CUDA_VIRTUAL_SM(EF_CUDA_SM90)"
	.elftype	@"ET_EXEC"


//--------------------- .nv.info                  --------------------------
	.section	.nv.info,"",@"SHT_CUDA_INFO"
	.align	4


	//----- nvinfo : EIATTR_REGCOUNT
	.align		4
        /*0000*/ 	.byte	0x04, 0x2f
        /*0002*/ 	.short	(.L_1 - .L_0)
	.align		4
.L_0:
        /*0004*/ 	.word	index@(triton_poi_fused_add_convolution_8)
        /*0008*/ 	.word	0x00000014


	//----- nvinfo : EIATTR_MIN_STACK_SIZE
	.align		4
.L_1:
        /*000c*/ 	.byte	0x04, 0x12
        /*000e*/ 	.short	(.L_3 - .L_2)
	.align		4
.L_2:
        /*0010*/ 	.word	index@(triton_poi_fused_add_convolution_8)
        /*0014*/ 	.word	0x00000000


	//----- nvinfo : EIATTR_FRAME_SIZE
	.align		4
.L_3:
        /*0018*/ 	.byte	0x04, 0x11
        /*001a*/ 	.short	(.L_5 - .L_4)
	.align		4
.L_4:
        /*001c*/ 	.word	index@(triton_poi_fused_add_convolution_8)
        /*0020*/ 	.word	0x00000000


	//----- nvinfo : EIATTR_MIN_STACK_SIZE
	.align		4
.L_5:
        /*0024*/ 	.byte	0x04, 0x12
        /*0026*/ 	.short	(.L_7 - .L_6)
	.align		4
.L_6:
        /*0028*/ 	.word	index@(triton_poi_fused_add_convolution_8)
        /*002c*/ 	.word	0x00000000
.L_7:


//--------------------- .nv.info.triton_poi_fused_add_convolution_8 --------------------------
	.section	.nv.info.triton_poi_fused_add_convolution_8,"",@"SHT_CUDA_INFO"
	.sectionflags	@""
	.align	4


	//----- nvinfo : EIATTR_CUDA_API_VERSION
	.align		4
        /*0000*/ 	.byte	0x04, 0x37
        /*0002*/ 	.short	(.L_9 - .L_8)
.L_8:
        /*0004*/ 	.word	0x0000007c


	//----- nvinfo : EIATTR_KPARAM_INFO
	.align		4
.L_9:
        /*0008*/ 	.byte	0x04, 0x17
        /*000a*/ 	.short	(.L_11 - .L_10)
.L_10:
        /*000c*/ 	.word	0x00000000
        /*0010*/ 	.short	0x0004
        /*0012*/ 	.short	0x001c
        /*0014*/ 	.byte	0x00, 0xf0, 0x11, 0x00


	//----- nvinfo : EIATTR_KPARAM_INFO
	.align		4
.L_11:
        /*0018*/ 	.byte	0x04, 0x17
        /*001a*/ 	.short	(.L_13 - .L_12)
.L_12:
        /*001c*/ 	.word	0x00000000
        /*0020*/ 	.short	0x0003
        /*0022*/ 	.short	0x0018
        /*0024*/ 	.byte	0x00, 0xf0, 0x11, 0x00


	//----- nvinfo : EIATTR_KPARAM_INFO
	.align		4
.L_13:
        /*0028*/ 	.byte	0x04, 0x17
        /*002a*/ 	.short	(.L_15 - .L_14)
.L_14:
        /*002c*/ 	.word	0x00000000
        /*0030*/ 	.short	0x0002
        /*0032*/ 	.short	0x0010
        /*0034*/ 	.byte	0x00, 0xf4, 0x21, 0x00


	//----- nvinfo : EIATTR_KPARAM_INFO
	.align		4
.L_15:
        /*0038*/ 	.byte	0x04, 0x17
        /*003a*/ 	.short	(.L_17 - .L_16)
.L_16:
        /*003c*/ 	.word	0x00000000
        /*0040*/ 	.short	0x0001
        /*0042*/ 	.short	0x0008
        /*0044*/ 	.byte	0x00, 0xf4, 0x21, 0x00


	//----- nvinfo : EIATTR_KPARAM_INFO
	.align		4
.L_17:
        /*0048*/ 	.byte	0x04, 0x17
        /*004a*/ 	.short	(.L_19 - .L_18)
.L_18:
        /*004c*/ 	.word	0x00000000
        /*0050*/ 	.short	0x0000
        /*0052*/ 	.short	0x0000
        /*0054*/ 	.byte	0x00, 0xf4, 0x21, 0x00


	//----- nvinfo : EIATTR_SPARSE_MMA_MASK
	.align		4
.L_19:
        /*0058*/ 	.byte	0x03, 0x50
        /*005a*/ 	.short	0x0000


	//----- nvinfo : EIATTR_MAXREG_COUNT
	.align		4
        /*005c*/ 	.byte	0x03, 0x1b
        /*005e*/ 	.short	0x00ff


	//----- nvinfo : EIATTR_EXIT_INSTR_OFFSETS
	.align		4
        /*0060*/ 	.byte	0x04, 0x1c
        /*0062*/ 	.short	(.L_21 - .L_20)


	//   ....[0]....
.L_20:
        /*0064*/ 	.word	0x00000450


	//   ....[1]....
        /*0068*/ 	.word	0x00000470


	//----- nvinfo : EIATTR_REQNTID
	.align		4
.L_21:
        /*006c*/ 	.byte	0x04, 0x10
        /*006e*/ 	.short	(.L_23 - .L_22)
.L_22:
        /*0070*/ 	.word	0x00000080
        /*0074*/ 	.word	0x00000001
        /*0078*/ 	.word	0x00000001


	//----- nvinfo : EIATTR_CBANK_PARAM_SIZE
	.align		4
.L_23:
        /*007c*/ 	.byte	0x03, 0x19
        /*007e*/ 	.short	0x0020


	//----- nvinfo : EIATTR_PARAM_CBANK
	.align		4
        /*0080*/ 	.byte	0x04, 0x0a
        /*0082*/ 	.short	(.L_25 - .L_24)
	.align		4
.L_24:
        /*0084*/ 	.word	index@(.nv.constant0.triton_poi_fused_add_convolution_8)
        /*0088*/ 	.short	0x0210
        /*008a*/ 	.short	0x0020


	//----- nvinfo : EIATTR_SW_WAR
	.align		4
.L_25:
        /*008c*/ 	.byte	0x04, 0x36
        /*008e*/ 	.short	(.L_27 - .L_26)
.L_26:
        /*0090*/ 	.word	0x00000008
.L_27:


//--------------------- .nv.callgraph             --------------------------
	.section	.nv.callgraph,"",@"SHT_CUDA_CALLGRAPH"
	.align	4
	.sectionentsize	8
	.align		4
        /*0000*/ 	.word	0x00000000
	.align		4
        /*0004*/ 	.word	0xffffffff
	.align		4
        /*0008*/ 	.word	0x00000000
	.align		4
        /*000c*/ 	.word	0xfffffffe
	.align		4
        /*0010*/ 	.word	0x00000000
	.align		4
        /*0014*/ 	.word	0xfffffffd
	.align		4
        /*0018*/ 	.word	0x00000000
	.align		4
        /*001c*/ 	.word	0xfffffffc


//--------------------- .text.triton_poi_fused_add_convolution_8 --------------------------
	.section	.text.triton_poi_fused_add_convolution_8,"ax",@progbits
	.sectionflags	@"SHF_BARRIERS=1"
	.align	128
        .global         triton_poi_fused_add_convolution_8
        .type           triton_poi_fused_add_convolution_8,@function
        .size           triton_poi_fused_add_convolution_8,(.L_x_1 - triton_poi_fused_add_convolution_8)
        .other          triton_poi_fused_add_convolution_8,@"STO_CUDA_ENTRY STV_DEFAULT"
triton_poi_fused_add_convolution_8:
.text.triton_poi_fused_add_convolution_8:
[----:B------:R-:W0:Y:S02]  /*0000*/  LDC R1, c[0x0][0x28] ;  /* 0x00000a00ff017b82 */ /* 0x000e240000000800 */
[----:B------:R-:W1:Y:S01]  /*0010*/  S2R R9, SR_TID.X ;  /* 0x0000000000097919 */ /* 0x000e620000002100 */
[----:B------:R-:W-:Y:S01]  /*0020*/  ULDC.64 UR4, c[0x0][0x208] ;  /* 0x0000820000047ab9 */ /* 0x000fe20000000a00 */
[----:B------:R-:W2:Y:S01]  /*0030*/  S2R R2, SR_CTAID.Y ;  /* 0x0000000000027919 */ /* 0x000ea20000002600 */
[----:B------:R-:W3:Y:S01]  /*0040*/  S2R R4, SR_CTAID.X ;  /* 0x0000000000047919 */ /* 0x000ee20000002500 */
[----:B-1----:R-:W-:Y:S02]  /*0050*/  SHF.R.U32.HI R3, RZ, 0x2, R9 ;  /* 0x00000002ff037819 */ /* 0x002fe40000011609 */
[----:B------:R-:W-:Y:S01]  /*0060*/  LOP3.LUT R9, R9, 0x3, RZ, 0xc0, !PT ;  /* 0x0000000309097812 */ /* 0x000fe200078ec0ff */
[----:B--2---:R-:W-:Y:S01]  /*0070*/  IMAD.SHL.U32 R0, R2, 0x20, RZ ;  /* 0x0000002002007824 */ /* 0x004fe200078e00ff */
[----:B------:R-:W-:Y:S02]  /*0080*/  SHF.R.S32.HI R5, RZ, 0x1a, R2 ;  /* 0x0000001aff057819 */ /* 0x000fe40000011402 */
[----:B------:R-:W-:Y:S01]  /*0090*/  SGXT.U32 R3, R3, 0x5 ;  /* 0x000000050303781a */ /* 0x000fe20000000000 */
[----:B---3--:R-:W-:Y:S01]  /*00a0*/  IMAD R9, R4, 0x4, R9 ;  /* 0x0000000404097824 */ /* 0x008fe200078e0209 */
[----:B------:R-:W-:-:S02]  /*00b0*/  SGXT R5, R5, 0x1 ;  /* 0x000000010505781a */ /* 0x000fc40000000200 */
[----:B------:R-:W-:Y:S02]  /*00c0*/  LOP3.LUT R0, R0, R3, RZ, 0xfc, !PT ;  /* 0x0000000300007212 */ /* 0x000fe400078efcff */
[----:B------:R-:W-:Y:S02]  /*00d0*/  SHF.R.U32.HI R6, RZ, 0x1d, R4 ;  /* 0x0000001dff067819 */ /* 0x000fe40000011604 */
[----:B------:R-:W-:Y:S02]  /*00e0*/  LEA.HI R5, R5, R0, RZ, 0x2 ;  /* 0x0000000005057211 */ /* 0x000fe400078f10ff */
[----:B------:R-:W-:Y:S02]  /*00f0*/  SGXT.U32 R6, R6, 0x1 ;  /* 0x000000010606781a */ /* 0x000fe40000000000 */
[----:B------:R-:W-:Y:S02]  /*0100*/  SHF.R.S32.HI R8, RZ, 0x2, R5 ;  /* 0x00000002ff087819 */ /* 0x000fe40000011405 */
[----:B------:R-:W-:Y:S01]  /*0110*/  LOP3.LUT R5, R5, 0xfffffffc, RZ, 0xc0, !PT ;  /* 0xfffffffc05057812 */ /* 0x000fe200078ec0ff */
[----:B------:R-:W-:Y:S01]  /*0120*/  IMAD.IADD R12, R9, 0x1, R6 ;  /* 0x00000001090c7824 */ /* 0x000fe200078e0206 */
[----:B------:R-:W-:Y:S01]  /*0130*/  SHF.R.S64 R11, R8, 0x1f, RZ ;  /* 0x0000001f080b7819 */ /* 0x000fe200000010ff */
[----:B------:R-:W1:Y:S01]  /*0140*/  LDC.64 R6, c[0x0][0x210] ;  /* 0x00008400ff067b82 */ /* 0x000e620000000a00 */
[C---:B------:R-:W-:Y:S01]  /*0150*/  ISETP.GE.AND P1, PT, R0.reuse, 0x80, PT ;  /* 0x000000800000780c */ /* 0x040fe20003f26270 */
[----:B------:R-:W-:Y:S01]  /*0160*/  IMAD.IADD R10, R0, 0x1, -R5 ;  /* 0x00000001000a7824 */ /* 0x000fe200078e0a05 */
[----:B------:R-:W-:Y:S01]  /*0170*/  LOP3.LUT R11, R11, 0x1, RZ, 0xc0, !PT ;  /* 0x000000010b0b7812 */ /* 0x000fe200078ec0ff */
[----:B------:R-:W-:-:S03]  /*0180*/  IMAD.SHL.U32 R15, R12, 0x4, RZ ;  /* 0x000000040c0f7824 */ /* 0x000fc600078e00ff */
[----:B------:R-:W-:Y:S01]  /*0190*/  LOP3.LUT R3, R10, 0x80, RZ, 0xc0, !PT ;  /* 0x000000800a037812 */ /* 0x000fe200078ec0ff */
[----:B------:R-:W2:Y:S01]  /*01a0*/  LDC.64 R4, c[0x0][0x220] ;  /* 0x00008800ff047b82 */ /* 0x000ea20000000a00 */
[----:B------:R-:W-:Y:S02]  /*01b0*/  ISETP.NE.U32.AND P0, PT, R11, RZ, PT ;  /* 0x000000ff0b00720c */ /* 0x000fe40003f05070 */
[----:B------:R-:W-:Y:S02]  /*01c0*/  LEA.HI R13, R3, R10, RZ, 0x19 ;  /* 0x0000000a030d7211 */ /* 0x000fe400078fc8ff */
[----:B------:R-:W-:Y:S02]  /*01d0*/  ISETP.NE.U32.AND.EX P0, PT, RZ, RZ, PT, P0 ;  /* 0x000000ffff00720c */ /* 0x000fe40003f05100 */
[C---:B------:R-:W-:Y:S01]  /*01e0*/  PRMT R14, R13.reuse, 0x8880, RZ ;  /* 0x000088800d0e7816 */ /* 0x040fe200000000ff */
[----:B------:R-:W3:Y:S01]  /*01f0*/  LDC.64 R2, c[0x0][0x218] ;  /* 0x00008600ff027b82 */ /* 0x000ee20000000a00 */
[----:B------:R-:W-:-:S02]  /*0200*/  LOP3.LUT R16, R13, 0xfe, RZ, 0xc0, !PT ;  /* 0x000000fe0d107812 */ /* 0x000fc400078ec0ff */
[----:B------:R-:W-:Y:S02]  /*0210*/  PRMT R14, R14, 0x7710, RZ ;  /* 0x000077100e0e7816 */ /* 0x000fe400000000ff */
[----:B------:R-:W-:Y:S01]  /*0220*/  LOP3.LUT R15, R15, 0xfffffff8, RZ, 0xc0, !PT ;  /* 0xfffffff80f0f7812 */ /* 0x000fe200078ec0ff */
[----:B------:R-:W-:Y:S01]  /*0230*/  IMAD.MOV R16, RZ, RZ, -R16 ;  /* 0x000000ffff107224 */ /* 0x000fe200078e0a10 */
[----:B------:R-:W-:Y:S02]  /*0240*/  SHF.R.U32.HI R13, RZ, 0x1, R14 ;  /* 0x00000001ff0d7819 */ /* 0x000fe4000001160e */
[----:B------:R-:W-:Y:S02]  /*0250*/  LOP3.LUT R14, R12, 0x7ffffffe, RZ, 0xc0, !PT ;  /* 0x7ffffffe0c0e7812 */ /* 0x000fe400078ec0ff */
[----:B------:R-:W-:Y:S02]  /*0260*/  LOP3.LUT R13, R13, 0xffff, RZ, 0xc0, !PT ;  /* 0x0000ffff0d0d7812 */ /* 0x000fe400078ec0ff */
[----:B------:R-:W-:Y:S01]  /*0270*/  @P0 LOP3.LUT R11, R11, 0xfffffffe, RZ, 0xfc, !PT ;  /* 0xfffffffe0b0b0812 */ /* 0x000fe200078efcff */
[----:B------:R-:W-:Y:S01]  /*0280*/  IMAD.IADD R14, R9, 0x1, -R14 ;  /* 0x00000001090e7824 */ /* 0x000fe200078e0a0e */
[----:B------:R-:W-:-:S02]  /*0290*/  PRMT R17, R16, 0x7710, RZ ;  /* 0x0000771010117816 */ /* 0x000fc400000000ff */
[----:B------:R-:W-:Y:S01]  /*02a0*/  PRMT R13, R13, 0x8880, RZ ;  /* 0x000088800d0d7816 */ /* 0x000fe200000000ff */
[----:B------:R-:W-:Y:S01]  /*02b0*/  IMAD R14, R14, 0x2, R15 ;  /* 0x000000020e0e7824 */ /* 0x000fe200078e020f */
[----:B------:R-:W-:Y:S01]  /*02c0*/  LEA.HI R12, R11, R8, RZ, 0x3 ;  /* 0x000000080b0c7211 */ /* 0x000fe200078f18ff */
[----:B------:R-:W-:Y:S01]  /*02d0*/  IMAD.IADD R10, R10, 0x1, R17 ;  /* 0x000000010a0a7824 */ /* 0x000fe200078e0211 */
[----:B------:R-:W-:Y:S01]  /*02e0*/  ISETP.GE.AND P0, PT, R9, 0x4, PT ;  /* 0x000000040900780c */ /* 0x000fe20003f06270 */
[----:B------:R-:W-:Y:S01]  /*02f0*/  IMAD.MOV.U32 R11, RZ, RZ, R13 ;  /* 0x000000ffff0b7224 */ /* 0x000fe200078e000d */
[----:B------:R-:W-:Y:S01]  /*0300*/  LOP3.LUT R13, R12, 0xfffffff8, RZ, 0xc0, !PT ;  /* 0xfffffff80c0d7812 */ /* 0x000fe200078ec0ff */
[----:B------:R-:W-:Y:S01]  /*0310*/  IMAD R9, R0, 0x4, R9 ;  /* 0x0000000400097824 */ /* 0x000fe200078e0209 */
[----:B------:R-:W-:Y:S01]  /*0320*/  LOP3.LUT R10, R10, 0xffff, RZ, 0xc0, !PT ;  /* 0x0000ffff0a0a7812 */ /* 0x000fe200078ec0ff */
[----:B------:R-:W-:Y:S01]  /*0330*/  IMAD R11, R8, 0x4, R11 ;  /* 0x00000004080b7824 */ /* 0x000fe200078e020b */
[----:B------:R-:W-:Y:S01]  /*0340*/  ISETP.LT.AND P0, PT, R0, 0x80, !P0 ;  /* 0x000000800000780c */ /* 0x000fe20004701270 */
[----:B------:R-:W-:Y:S01]  /*0350*/  IMAD.IADD R13, R8, 0x1, -R13 ;  /* 0x00000001080d7824 */ /* 0x000fe200078e0a0d */
[----:B------:R-:W-:Y:S01]  /*0360*/  PRMT R8, R10, 0x8880, RZ ;  /* 0x000088800a087816 */ /* 0x000fe200000000ff */
[----:B------:R-:W-:-:S02]  /*0370*/  IMAD.U32 R11, R11, 0x4, R14 ;  /* 0x000000040b0b7824 */ /* 0x000fc400078e000e */
[----:B--2---:R-:W-:-:S04]  /*0380*/  IMAD.WIDE R4, R13, 0x4, R4 ;  /* 0x000000040d047825 */ /* 0x004fc800078e0204 */
[----:B------:R-:W-:Y:S02]  /*0390*/  IMAD.IADD R11, R8, 0x1, R11 ;  /* 0x00000001080b7824 */ /* 0x000fe400078e020b */
[----:B------:R-:W-:Y:S02]  /*03a0*/  IMAD.MOV.U32 R13, RZ, RZ, RZ ;  /* 0x000000ffff0d7224 */ /* 0x000fe400078e00ff */
[----:B------:R-:W-:Y:S02]  /*03b0*/  IMAD.MOV.U32 R8, RZ, RZ, RZ ;  /* 0x000000ffff087224 */ /* 0x000fe400078e00ff */
[----:B-1----:R-:W-:Y:S02]  /*03c0*/  IMAD.WIDE R6, R9, 0x4, R6 ;  /* 0x0000000409067825 */ /* 0x002fe400078e0206 */
[----:B------:R-:W2:Y:S02]  /*03d0*/  @!P1 LDG.E.EL R13, desc[UR4][R4.64] ;  /* 0x00000004040d9981 */ /* 0x000ea4000c2e1900 */
[----:B------:R-:W-:-:S02]  /*03e0*/  IMAD.MOV.U32 R0, RZ, RZ, RZ ;  /* 0x000000ffff007224 */ /* 0x000fc400078e00ff */
[----:B---3--:R-:W-:Y:S01]  /*03f0*/  IMAD.WIDE R2, R11, 0x4, R2 ;  /* 0x000000040b027825 */ /* 0x008fe200078e0202 */
[----:B------:R-:W2:Y:S04]  /*0400*/  @P0 LDG.E.EL R8, desc[UR4][R6.64] ;  /* 0x0000000406080981 */ /* 0x000ea8000c2e1900 */
[----:B------:R-:W3:Y:S01]  /*0410*/  @P0 LDG.E.EL R0, desc[UR4][R2.64] ;  /* 0x0000000402000981 */ /* 0x000ee2000c2e1900 */
[----:B------:R-:W-:Y:S01]  /*0420*/  BAR.SYNC.DEFER_BLOCKING 0x0 ;  /* 0x0000000000007b1d */ /* 0x000fe20000010000 */
[----:B--2---:R-:W-:-:S04]  /*0430*/  FADD R13, R13, R8 ;  /* 0x000000080d0d7221 */ /* 0x004fc80000000000 */
[----:B---3--:R-:W-:Y:S01]  /*0440*/  FADD R13, R13, R0 ;  /* 0x000000000d0d7221 */ /* 0x008fe20000000000 */
[----:B------:R-:W-:Y:S06]  /*0450*/  @!P0 EXIT ;  /* 0x000000000000894d */ /* 0x000fec0003800000 */
[----:B------:R-:W-:Y:S01]  /*0460*/  STG.E desc[UR4][R6.64], R13 ;  /* 0x0000000d06007986 */ /* 0x000fe2000c101904 */
[----:B------:R-:W-:Y:S05]  /*0470*/  EXIT ;  /* 0x000000000000794d */ /* 0x000fea0003800000 */
.L_x_0:
[----:B------:R-:W-:-:S00]  /*0480*/  BRA `(.L_x_0) ;  /* 0xfffffffc00fc7947 */ /* 0x000fc0000383ffff */
[----:B------:R-:W-:-:S00]  /*0490*/  NOP ;  /* 0x0000000000007918 */ /* 0x000fc00000000000 */
        /* <DEDUP_REMOVED lines=14> */
.L_x_1:


//--------------------- .nv.constant0.triton_poi_fused_add_convolution_8 --------------------------
	.section	.nv.constant0.triton_poi_fused_add_convolution_8,"a",@progbits
	.sectionflags	@""
	.align	4
.nv.constant0.triton_poi_fused_add_convolution_8:
	.zero		560
